//
// Generated by NVIDIA NVVM Compiler
//
// Compiler Build ID: CL-36424714
// Cuda compilation tools, release 13.0, V13.0.88
// Based on NVVM 20.0.0
//

.version 9.0
.target sm_100
.address_size 64

	// .globl	_Z18kernel_conv_filterPfS_S_

.visible .entry _Z18kernel_conv_filterPfS_S_(
	.param .u64 .ptr .align 1 _Z18kernel_conv_filterPfS_S__param_0,
	.param .u64 .ptr .align 1 _Z18kernel_conv_filterPfS_S__param_1,
	.param .u64 .ptr .align 1 _Z18kernel_conv_filterPfS_S__param_2
)
{


	ret;

}
	// .globl	_Z16kernel_conv_biasPfS_
.visible .entry _Z16kernel_conv_biasPfS_(
	.param .u64 .ptr .align 1 _Z16kernel_conv_biasPfS__param_0,
	.param .u64 .ptr .align 1 _Z16kernel_conv_biasPfS__param_1
)
{


	ret;

}
	// .globl	_Z19kernel_conv_sigmoidPfS_
.visible .entry _Z19kernel_conv_sigmoidPfS_(
	.param .u64 .ptr .align 1 _Z19kernel_conv_sigmoidPfS__param_0,
	.param .u64 .ptr .align 1 _Z19kernel_conv_sigmoidPfS__param_1
)
{


	ret;

}


// ===== COMPILED SASS (sm_100) =====

	.target	sm_100

	.elftype	@"ET_EXEC"


//--------------------- .note.nv.tkinfo           --------------------------
	.section	.note.nv.tkinfo,"",@"SHT_NOTE"
	.sectionflags	@"SHF_NOTE_NV_TKINFO"
	.tkinfo
        /*0018*/ 	.word	0x00000002
        /*0030*/ 	.string	""
        /*0030*/ 	.string	"ptxas"
        /*0030*/ 	.string	"Cuda compilation tools, release 13.0, V13.0.88"
        /*0030*/ 	.string	"Build cuda_13.0.r13.0/compiler.36424714_0"
        /*0030*/ 	.string	"-arch sm_100 -m 64 "



//--------------------- .note.nv.cuinfo           --------------------------
	.section	.note.nv.cuinfo,"",@"SHT_NOTE"
	.sectionflags	@"SHF_NOTE_NV_CUINFO"
        /*0018*/ 	.short	0x0002
        /*001a*/ 	.short	0x0064
        /*001c*/ 	.short	0x0082
	.zero		2


//--------------------- .nv.info                  --------------------------
	.section	.nv.info,"",@"SHT_CUDA_INFO"
	.align	4


	//----- nvinfo : EIATTR_REGCOUNT
	.align		4
        /*0000*/ 	.byte	0x04, 0x2f
        /*0002*/ 	.short	(.L_1 - .L_0)
	.align		4
.L_0:
        /*0004*/ 	.word	index@(_Z18kernel_conv_filterPfS_S_)
        /*0008*/ 	.word	0x00000004


	//----- nvinfo : EIATTR_FRAME_SIZE
	.align		4
.L_1:
        /*000c*/ 	.byte	0x04, 0x11
        /*000e*/ 	.short	(.L_3 - .L_2)
	.align		4
.L_2:
        /*0010*/ 	.word	index@(_Z18kernel_conv_filterPfS_S_)
        /*0014*/ 	.word	0x00000000


	//----- nvinfo : EIATTR_REGCOUNT
	.align		4
.L_3:
        /*0018*/ 	.byte	0x04, 0x2f
        /*001a*/ 	.short	(.L_5 - .L_4)
	.align		4
.L_4:
        /*001c*/ 	.word	index@(_Z16kernel_conv_biasPfS_)
        /*0020*/ 	.word	0x00000004


	//----- nvinfo : EIATTR_FRAME_SIZE
	.align		4
.L_5:
        /*0024*/ 	.byte	0x04, 0x11
        /*0026*/ 	.short	(.L_7 - .L_6)
	.align		4
.L_6:
        /*0028*/ 	.word	index@(_Z16kernel_conv_biasPfS_)
        /*002c*/ 	.word	0x00000000


	//----- nvinfo : EIATTR_REGCOUNT
	.align		4
.L_7:
        /*0030*/ 	.byte	0x04, 0x2f
        /*0032*/ 	.short	(.L_9 - .L_8)
	.align		4
.L_8:
        /*0034*/ 	.word	index@(_Z19kernel_conv_sigmoidPfS_)
        /*0038*/ 	.word	0x00000004


	//----- nvinfo : EIATTR_FRAME_SIZE
	.align		4
.L_9:
        /*003c*/ 	.byte	0x04, 0x11
        /*003e*/ 	.short	(.L_11 - .L_10)
	.align		4
.L_10:
        /*0040*/ 	.word	index@(_Z19kernel_conv_sigmoidPfS_)
        /*0044*/ 	.word	0x00000000


	//----- nvinfo : EIATTR_MIN_STACK_SIZE
	.align		4
.L_11:
        /*0048*/ 	.byte	0x04, 0x12
        /*004a*/ 	.short	(.L_13 - .L_12)
	.align		4
.L_12:
        /*004c*/ 	.word	index@(_Z19kernel_conv_sigmoidPfS_)
        /*0050*/ 	.word	0x00000000


	//----- nvinfo : EIATTR_MIN_STACK_SIZE
	.align		4
.L_13:
        /*0054*/ 	.byte	0x04, 0x12
        /*0056*/ 	.short	(.L_15 - .L_14)
	.align		4
.L_14:
        /*0058*/ 	.word	index@(_Z16kernel_conv_biasPfS_)
        /*005c*/ 	.word	0x00000000


	//----- nvinfo : EIATTR_MIN_STACK_SIZE
	.align		4
.L_15:
        /*0060*/ 	.byte	0x04, 0x12
        /*0062*/ 	.short	(.L_17 - .L_16)
	.align		4
.L_16:
        /*0064*/ 	.word	index@(_Z18kernel_conv_filterPfS_S_)
        /*0068*/ 	.word	0x00000000
.L_17:


//--------------------- .nv.compat                --------------------------
	.section	.nv.compat,"",@"SHT_CUDA_COMPAT_INFO"
	.align	4
        /*0000*/ 	.byte	0x02, 0x09, 0x00, 0x00, 0x02, 0x02, 0x01, 0x00, 0x02, 0x05, 0x05, 0x00, 0x03, 0x07, 0x01, 0x01
        /*0010*/ 	.byte	0x02, 0x03, 0x00, 0x00, 0x02, 0x06, 0x01, 0x00, 0x04, 0x0b, 0x08, 0x00, 0x09, 0x00, 0x00, 0x00
        /*0020*/ 	.byte	0x00, 0x00, 0x00, 0x00


//--------------------- .nv.info._Z19kernel_conv_sigmoidPfS_ --------------------------
	.section	.nv.info._Z19kernel_conv_sigmoidPfS_,"",@"SHT_CUDA_INFO"
	.sectionflags	@""
	.align	4


	//----- nvinfo : EIATTR_CUDA_API_VERSION
	.align		4
        /*0000*/ 	.byte	0x04, 0x37
        /*0002*/ 	.short	(.L_19 - .L_18)
.L_18:
        /*0004*/ 	.word	0x00000082


	//----- nvinfo : EIATTR_KPARAM_INFO
	.align		4
.L_19:
        /*0008*/ 	.byte	0x04, 0x17
        /*000a*/ 	.short	(.L_21 - .L_20)
.L_20:
        /*000c*/ 	.word	0x00000000
        /*0010*/ 	.short	0x0001
        /*0012*/ 	.short	0x0008
        /*0014*/ 	.byte	0x00, 0xf5, 0x21, 0x00


	//----- nvinfo : EIATTR_KPARAM_INFO
	.align		4
.L_21:
        /*0018*/ 	.byte	0x04, 0x17
        /*001a*/ 	.short	(.L_23 - .L_22)
.L_22:
        /*001c*/ 	.word	0x00000000
        /*0020*/ 	.short	0x0000
        /*0022*/ 	.short	0x0000
        /*0024*/ 	.byte	0x00, 0xf5, 0x21, 0x00


	//----- nvinfo : EIATTR_SPARSE_MMA_MASK
	.align		4
.L_23:
        /*0028*/ 	.byte	0x03, 0x50
        /*002a*/ 	.short	0x0000


	//----- nvinfo : EIATTR_MAXREG_COUNT
	.align		4
        /*002c*/ 	.byte	0x03, 0x1b
        /*002e*/ 	.short	0x00ff


	//----- nvinfo : EIATTR_MERCURY_ISA_VERSION
	.align		4
        /*0030*/ 	.byte	0x03, 0x5f
        /*0032*/ 	.short	0x0101


	//----- nvinfo : EIATTR_VRC_CTA_INIT_COUNT
	.align		4
        /*0034*/ 	.byte	0x02, 0x4a
	.zero		1
	.zero		1


	//----- nvinfo : EIATTR_EXIT_INSTR_OFFSETS
	.align		4
        /*0038*/ 	.byte	0x04, 0x1c
        /*003a*/ 	.short	(.L_25 - .L_24)


	//   ....[0]....
.L_24:
        /*003c*/ 	.word	0x00000010


	//----- nvinfo : EIATTR_CBANK_PARAM_SIZE
	.align		4
.L_25:
        /*0040*/ 	.byte	0x03, 0x19
        /*0042*/ 	.short	0x0010


	//----- nvinfo : EIATTR_PARAM_CBANK
	.align		4
        /*0044*/ 	.byte	0x04, 0x0a
        /*0046*/ 	.short	(.L_27 - .L_26)
	.align		4
.L_26:
        /*0048*/ 	.word	index@(.nv.constant0._Z19kernel_conv_sigmoidPfS_)
        /*004c*/ 	.short	0x0380
        /*004e*/ 	.short	0x0010


	//----- nvinfo : EIATTR_SW_WAR
	.align		4
.L_27:
        /*0050*/ 	.byte	0x04, 0x36
        /*0052*/ 	.short	(.L_29 - .L_28)
.L_28:
        /*0054*/ 	.word	0x00000008
.L_29:


//--------------------- .nv.info._Z16kernel_conv_biasPfS_ --------------------------
	.section	.nv.info._Z16kernel_conv_biasPfS_,"",@"SHT_CUDA_INFO"
	.sectionflags	@""
	.align	4


	//----- nvinfo : EIATTR_CUDA_API_VERSION
	.align		4
        /*0000*/ 	.byte	0x04, 0x37
        /*0002*/ 	.short	(.L_31 - .L_30)
.L_30:
        /*0004*/ 	.word	0x00000082


	//----- nvinfo : EIATTR_KPARAM_INFO
	.align		4
.L_31:
        /*0008*/ 	.byte	0x04, 0x17
        /*000a*/ 	.short	(.L_33 - .L_32)
.L_32:
        /*000c*/ 	.word	0x00000000
        /*0010*/ 	.short	0x0001
        /*0012*/ 	.short	0x0008
        /*0014*/ 	.byte	0x00, 0xf5, 0x21, 0x00


	//----- nvinfo : EIATTR_KPARAM_INFO
	.align		4
.L_33:
        /*0018*/ 	.byte	0x04, 0x17
        /*001a*/ 	.short	(.L_35 - .L_34)
.L_34:
        /*001c*/ 	.word	0x00000000
        /*0020*/ 	.short	0x0000
        /*0022*/ 	.short	0x0000
        /*0024*/ 	.byte	0x00, 0xf5, 0x21, 0x00


	//----- nvinfo : EIATTR_SPARSE_MMA_MASK
	.align		4
.L_35:
        /*0028*/ 	.byte	0x03, 0x50
        /*002a*/ 	.short	0x0000


	//----- nvinfo : EIATTR_MAXREG_COUNT
	.align		4
        /*002c*/ 	.byte	0x03, 0x1b
        /*002e*/ 	.short	0x00ff


	//----- nvinfo : EIATTR_MERCURY_ISA_VERSION
	.align		4
        /*0030*/ 	.byte	0x03, 0x5f
        /*0032*/ 	.short	0x0101


	//----- nvinfo : EIATTR_VRC_CTA_INIT_COUNT
	.align		4
        /*0034*/ 	.byte	0x02, 0x4a
	.zero		1
	.zero		1


	//----- nvinfo : EIATTR_EXIT_INSTR_OFFSETS
	.align		4
        /*0038*/ 	.byte	0x04, 0x1c
        /*003a*/ 	.short	(.L_37 - .L_36)


	//   ....[0]....
.L_36:
        /*003c*/ 	.word	0x00000010


	//----- nvinfo : EIATTR_CBANK_PARAM_SIZE
	.align		4
.L_37:
        /*0040*/ 	.byte	0x03, 0x19
        /*0042*/ 	.short	0x0010


	//----- nvinfo : EIATTR_PARAM_CBANK
	.align		4
        /*0044*/ 	.byte	0x04, 0x0a
        /*0046*/ 	.short	(.L_39 - .L_38)
	.align		4
.L_38:
        /*0048*/ 	.word	index@(.nv.constant0._Z16kernel_conv_biasPfS_)
        /*004c*/ 	.short	0x0380
        /*004e*/ 	.short	0x0010


	//----- nvinfo : EIATTR_SW_WAR
	.align		4
.L_39:
        /*0050*/ 	.byte	0x04, 0x36
        /*0052*/ 	.short	(.L_41 - .L_40)
.L_40:
        /*0054*/ 	.word	0x00000008
.L_41:


//--------------------- .nv.info._Z18kernel_conv_filterPfS_S_ --------------------------
	.section	.nv.info._Z18kernel_conv_filterPfS_S_,"",@"SHT_CUDA_INFO"
	.sectionflags	@""
	.align	4


	//----- nvinfo : EIATTR_CUDA_API_VERSION
	.align		4
        /*0000*/ 	.byte	0x04, 0x37
        /*0002*/ 	.short	(.L_43 - .L_42)
.L_42:
        /*0004*/ 	.word	0x00000082


	//----- nvinfo : EIATTR_KPARAM_INFO
	.align		4
.L_43:
        /*0008*/ 	.byte	0x04, 0x17
        /*000a*/ 	.short	(.L_45 - .L_44)
.L_44:
        /*000c*/ 	.word	0x00000000
        /*0010*/ 	.short	0x0002
        /*0012*/ 	.short	0x0010
        /*0014*/ 	.byte	0x00, 0xf5, 0x21, 0x00


	//----- nvinfo : EIATTR_KPARAM_INFO
	.align		4
.L_45:
        /*0018*/ 	.byte	0x04, 0x17
        /*001a*/ 	.short	(.L_47 - .L_46)
.L_46:
        /*001c*/ 	.word	0x00000000
        /*0020*/ 	.short	0x0001
        /*0022*/ 	.short	0x0008
        /*0024*/ 	.byte	0x00, 0xf5, 0x21, 0x00


	//----- nvinfo : EIATTR_KPARAM_INFO
	.align		4
.L_47:
        /*0028*/ 	.byte	0x04, 0x17
        /*002a*/ 	.short	(.L_49 - .L_48)
.L_48:
        /*002c*/ 	.word	0x00000000
        /*0030*/ 	.short	0x0000
        /*0032*/ 	.short	0x0000
        /*0034*/ 	.byte	0x00, 0xf5, 0x21, 0x00


	//----- nvinfo : EIATTR_SPARSE_MMA_MASK
	.align		4
.L_49:
        /*0038*/ 	.byte	0x03, 0x50
        /*003a*/ 	.short	0x0000


	//----- nvinfo : EIATTR_MAXREG_COUNT
	.align		4
        /*003c*/ 	.byte	0x03, 0x1b
        /*003e*/ 	.short	0x00ff


	//----- nvinfo : EIATTR_MERCURY_ISA_VERSION
	.align		4
        /*0040*/ 	.byte	0x03, 0x5f
        /*0042*/ 	.short	0x0101


	//----- nvinfo : EIATTR_VRC_CTA_INIT_COUNT
	.align		4
        /*0044*/ 	.byte	0x02, 0x4a
	.zero		1
	.zero		1


	//----- nvinfo : EIATTR_EXIT_INSTR_OFFSETS
	.align		4
        /*0048*/ 	.byte	0x04, 0x1c
        /*004a*/ 	.short	(.L_51 - .L_50)


	//   ....[0]....
.L_50:
        /*004c*/ 	.word	0x00000010


	//----- nvinfo : EIATTR_CBANK_PARAM_SIZE
	.align		4
.L_51:
        /*0050*/ 	.byte	0x03, 0x19
        /*0052*/ 	.short	0x0018


	//----- nvinfo : EIATTR_PARAM_CBANK
	.align		4
        /*0054*/ 	.byte	0x04, 0x0a
        /*0056*/ 	.short	(.L_53 - .L_52)
	.align		4
.L_52:
        /*0058*/ 	.word	index@(.nv.constant0._Z18kernel_conv_filterPfS_S_)
        /*005c*/ 	.short	0x0380
        /*005e*/ 	.short	0x0018


	//----- nvinfo : EIATTR_SW_WAR
	.align		4
.L_53:
        /*0060*/ 	.byte	0x04, 0x36
        /*0062*/ 	.short	(.L_55 - .L_54)
.L_54:
        /*0064*/ 	.word	0x00000008
.L_55:


//--------------------- .nv.callgraph             --------------------------
	.section	.nv.callgraph,"",@"SHT_CUDA_CALLGRAPH"
	.align	4
	.sectionentsize	8
	.align		4
        /*0000*/ 	.word	0x00000000
	.align		4
        /*0004*/ 	.word	0xffffffff
	.align		4
        /*0008*/ 	.word	0x00000000
	.align		4
        /*000c*/ 	.word	0xfffffffe
	.align		4
        /*0010*/ 	.word	0x00000000
	.align		4
        /*0014*/ 	.word	0xfffffffd
	.align		4
        /*0018*/ 	.word	0x00000000
	.align		4
        /*001c*/ 	.word	0xfffffffc


//--------------------- .text._Z19kernel_conv_sigmoidPfS_ --------------------------
	.section	.text._Z19kernel_conv_sigmoidPfS_,"ax",@progbits
	.align	128
        .global         _Z19kernel_conv_sigmoidPfS_
        .type           _Z19kernel_conv_sigmoidPfS_,@function
        .size           _Z19kernel_conv_sigmoidPfS_,(.L_x_3 - _Z19kernel_conv_sigmoidPfS_)
        .other          _Z19kernel_conv_sigmoidPfS_,@"STO_CUDA_ENTRY STV_DEFAULT"
_Z19kernel_conv_sigmoidPfS_:
.text._Z19kernel_conv_sigmoidPfS_:
[----:B------:R-:W-:Y:S01]  /*0000*/  LDC R1, c[0x0][0x37c] ;  /* 0x0000df00ff017b82 */ /* 0x000fe20000000800 */
[----:B------:R-:W-:Y:S05]  /*0010*/  EXIT ;  /* 0x000000000000794d */ /* 0x000fea0003800000 */
.L_x_0:
[----:B------:R-:W-:-:S00]  /*0020*/  BRA `(.L_x_0) ;  /* 0xfffffffc00fc7947 */ /* 0x000fc0000383ffff */
[----:B------:R-:W-:-:S00]  /*0030*/  NOP ;  /* 0x0000000000007918 */ /* 0x000fc00000000000 */
        /* <DEDUP_REMOVED lines=12> */
.L_x_3:


//--------------------- .text._Z16kernel_conv_biasPfS_ --------------------------
	.section	.text._Z16kernel_conv_biasPfS_,"ax",@progbits
	.align	128
        .global         _Z16kernel_conv_biasPfS_
        .type           _Z16kernel_conv_biasPfS_,@function
        .size           _Z16kernel_conv_biasPfS_,(.L_x_4 - _Z16kernel_conv_biasPfS_)
        .other          _Z16kernel_conv_biasPfS_,@"STO_CUDA_ENTRY STV_DEFAULT"
_Z16kernel_conv_biasPfS_:
.text._Z16kernel_conv_biasPfS_:
[----:B------:R-:W-:Y:S01]  /*0000*/  LDC R1, c[0x0][0x37c] ;  /* 0x0000df00ff017b82 */ /* 0x000fe20000000800 */
[----:B------:R-:W-:Y:S05]  /*0010*/  EXIT ;  /* 0x000000000000794d */ /* 0x000fea0003800000 */
.L_x_1:
        /* <DEDUP_REMOVED lines=14> */
.L_x_4:


//--------------------- .text._Z18kernel_conv_filterPfS_S_ --------------------------
	.section	.text._Z18kernel_conv_filterPfS_S_,"ax",@progbits
	.align	128
        .global         _Z18kernel_conv_filterPfS_S_
        .type           _Z18kernel_conv_filterPfS_S_,@function
        .size           _Z18kernel_conv_filterPfS_S_,(.L_x_5 - _Z18kernel_conv_filterPfS_S_)
        .other          _Z18kernel_conv_filterPfS_S_,@"STO_CUDA_ENTRY STV_DEFAULT"
_Z18kernel_conv_filterPfS_S_:
.text._Z18kernel_conv_filterPfS_S_:
[----:B------:R-:W-:Y:S01]  /*0000*/  LDC R1, c[0x0][0x37c] ;  /* 0x0000df00ff017b82 */ /* 0x000fe20000000800 */
[----:B------:R-:W-:Y:S05]  /*0010*/  EXIT ;  /* 0x000000000000794d */ /* 0x000fea0003800000 */
.L_x_2:
        /* <DEDUP_REMOVED lines=14> */
.L_x_5:


//--------------------- .nv.shared.reserved.0     --------------------------
	.section	.nv.shared.reserved.0,"aw",@nobits
	.weak		__nv_reservedSMEM_offset_0_alias
	.size		__nv_reservedSMEM_offset_0_alias, 0, 64
	.other		__nv_reservedSMEM_offset_0_alias,@"STO_CUDA_RESERVED_SHARED STV_DEFAULT"
__nv_reservedSMEM_offset_0_alias:
	.zero		0
	.zero		64


//--------------------- .nv.constant0._Z19kernel_conv_sigmoidPfS_ --------------------------
	.section	.nv.constant0._Z19kernel_conv_sigmoidPfS_,"a",@progbits
	.sectionflags	@""
	.align	4
.nv.constant0._Z19kernel_conv_sigmoidPfS_:
	.zero		912


//--------------------- .nv.constant0._Z16kernel_conv_biasPfS_ --------------------------
	.section	.nv.constant0._Z16kernel_conv_biasPfS_,"a",@progbits
	.sectionflags	@""
	.align	4
.nv.constant0._Z16kernel_conv_biasPfS_:
	.zero		912


//--------------------- .nv.constant0._Z18kernel_conv_filterPfS_S_ --------------------------
	.section	.nv.constant0._Z18kernel_conv_filterPfS_S_,"a",@progbits
	.sectionflags	@""
	.align	4
.nv.constant0._Z18kernel_conv_filterPfS_S_:
	.zero		920


//--------------------- SYMBOLS --------------------------

	.type		.nv.reservedSmem.offset0,@object
	.size		.nv.reservedSmem.offset0,0x4
